//
// Generated by NVIDIA NVVM Compiler
//
// Compiler Build ID: CL-36424714
// Cuda compilation tools, release 13.0, V13.0.88
// Based on NVVM 20.0.0
//

.version 9.0
.target sm_100
.address_size 64

	// .globl	_Z3addPiS_
.extern .func  (.param .b32 func_retval0) vprintf
(
	.param .b64 vprintf_param_0,
	.param .b64 vprintf_param_1
)
;
.global .align 1 .b8 $str[8] = {37, 100, 33, 61, 37, 100, 10};

.visible .entry _Z3addPiS_(
	.param .u64 .ptr .align 1 _Z3addPiS__param_0,
	.param .u64 .ptr .align 1 _Z3addPiS__param_1
)
{
	.local .align 8 .b8 	__local_depot0[8];
	.reg .b64 	%SP;
	.reg .b64 	%SPL;
	.reg .pred 	%p<3>;
	.reg .b32 	%r<18>;
	.reg .b64 	%rd<12>;

	mov.u64 	%SPL, __local_depot0;
	cvta.local.u64 	%SP, %SPL;
	ld.param.u64 	%rd3, [_Z3addPiS__param_0];
	ld.param.u64 	%rd4, [_Z3addPiS__param_1];
	cvta.to.global.u64 	%rd5, %rd3;
	cvta.to.global.u64 	%rd6, %rd4;
	mov.u32 	%r10, %tid.x;
	mul.wide.u32 	%rd7, %r10, 4;
	add.s64 	%rd1, %rd6, %rd7;
	mov.b32 	%r16, 1;
	st.global.u32 	[%rd1], %r16;
	add.s64 	%rd2, %rd5, %rd7;
	ld.global.u32 	%r17, [%rd2];
	setp.lt.s32 	%p1, %r17, 1;
	@%p1 bra 	$L__BB0_3;
	mov.b32 	%r16, 1;
	mov.u32 	%r15, %r16;
$L__BB0_2:
	mul.lo.s32 	%r16, %r16, %r15;
	st.global.u32 	[%rd1], %r16;
	add.s32 	%r5, %r15, 1;
	ld.global.u32 	%r17, [%rd2];
	setp.lt.s32 	%p2, %r15, %r17;
	mov.u32 	%r15, %r5;
	@%p2 bra 	$L__BB0_2;
$L__BB0_3:
	add.u64 	%rd8, %SP, 0;
	add.u64 	%rd9, %SPL, 0;
	st.local.v2.u32 	[%rd9], {%r17, %r16};
	mov.u64 	%rd10, $str;
	cvta.global.u64 	%rd11, %rd10;
	{ // callseq 0, 0
	.param .b64 param0;
	st.param.b64 	[param0], %rd11;
	.param .b64 param1;
	st.param.b64 	[param1], %rd8;
	.param .b32 retval0;
	call.uni (retval0), 
	vprintf, 
	(
	param0, 
	param1
	);
	ld.param.b32 	%r12, [retval0];
	} // callseq 0
	ret;

}


// ===== COMPILED SASS (sm_100) =====

	.target	sm_100

	.elftype	@"ET_EXEC"


//--------------------- .note.nv.tkinfo           --------------------------
	.section	.note.nv.tkinfo,"",@"SHT_NOTE"
	.sectionflags	@"SHF_NOTE_NV_TKINFO"
	.tkinfo
        /*0018*/ 	.word	0x00000002
        /*0030*/ 	.string	""
        /*0030*/ 	.string	"ptxas"
        /*0030*/ 	.string	"Cuda compilation tools, release 13.0, V13.0.88"
        /*0030*/ 	.string	"Build cuda_13.0.r13.0/compiler.36424714_0"
        /*0030*/ 	.string	"-arch sm_100 -m 64 "



//--------------------- .note.nv.cuinfo           --------------------------
	.section	.note.nv.cuinfo,"",@"SHT_NOTE"
	.sectionflags	@"SHF_NOTE_NV_CUINFO"
        /*0018*/ 	.short	0x0002
        /*001a*/ 	.short	0x0064
        /*001c*/ 	.short	0x0082
	.zero		2


//--------------------- .nv.info                  --------------------------
	.section	.nv.info,"",@"SHT_CUDA_INFO"
	.align	4


	//----- nvinfo : EIATTR_REGCOUNT
	.align		4
        /*0000*/ 	.byte	0x04, 0x2f
        /*0002*/ 	.short	(.L_2 - .L_1)
	.align		4
.L_1:
        /*0004*/ 	.word	index@(_Z3addPiS_)
        /*0008*/ 	.word	0x00000018


	//----- nvinfo : EIATTR_FRAME_SIZE
	.align		4
.L_2:
        /*000c*/ 	.byte	0x04, 0x11
        /*000e*/ 	.short	(.L_4 - .L_3)
	.align		4
.L_3:
        /*0010*/ 	.word	index@(_Z3addPiS_)
        /*0014*/ 	.word	0x00000008


	//----- nvinfo : EIATTR_MIN_STACK_SIZE
	.align		4
.L_4:
        /*0018*/ 	.byte	0x04, 0x12
        /*001a*/ 	.short	(.L_6 - .L_5)
	.align		4
.L_5:
        /*001c*/ 	.word	index@(_Z3addPiS_)
        /*0020*/ 	.word	0x00000008
.L_6:


//--------------------- .nv.compat                --------------------------
	.section	.nv.compat,"",@"SHT_CUDA_COMPAT_INFO"
	.align	4
        /*0000*/ 	.byte	0x02, 0x09, 0x00, 0x00, 0x02, 0x02, 0x01, 0x00, 0x02, 0x05, 0x05, 0x00, 0x03, 0x07, 0x01, 0x01
        /*0010*/ 	.byte	0x02, 0x03, 0x00, 0x00, 0x02, 0x06, 0x01, 0x00, 0x04, 0x0b, 0x08, 0x00, 0x09, 0x00, 0x00, 0x00
        /*0020*/ 	.byte	0x00, 0x00, 0x00, 0x00


//--------------------- .nv.info._Z3addPiS_       --------------------------
	.section	.nv.info._Z3addPiS_,"",@"SHT_CUDA_INFO"
	.sectionflags	@""
	.align	4


	//----- nvinfo : EIATTR_CUDA_API_VERSION
	.align		4
        /*0000*/ 	.byte	0x04, 0x37
        /*0002*/ 	.short	(.L_8 - .L_7)
.L_7:
        /*0004*/ 	.word	0x00000082


	//----- nvinfo : EIATTR_KPARAM_INFO
	.align		4
.L_8:
        /*0008*/ 	.byte	0x04, 0x17
        /*000a*/ 	.short	(.L_10 - .L_9)
.L_9:
        /*000c*/ 	.word	0x00000000
        /*0010*/ 	.short	0x0001
        /*0012*/ 	.short	0x0008
        /*0014*/ 	.byte	0x00, 0xf5, 0x21, 0x00


	//----- nvinfo : EIATTR_KPARAM_INFO
	.align		4
.L_10:
        /*0018*/ 	.byte	0x04, 0x17
        /*001a*/ 	.short	(.L_12 - .L_11)
.L_11:
        /*001c*/ 	.word	0x00000000
        /*0020*/ 	.short	0x0000
        /*0022*/ 	.short	0x0000
        /*0024*/ 	.byte	0x00, 0xf5, 0x21, 0x00


	//----- nvinfo : EIATTR_SPARSE_MMA_MASK
	.align		4
.L_12:
        /*0028*/ 	.byte	0x03, 0x50
        /*002a*/ 	.short	0x0000


	//----- nvinfo : EIATTR_MAXREG_COUNT
	.align		4
        /*002c*/ 	.byte	0x03, 0x1b
        /*002e*/ 	.short	0x00ff


	//----- nvinfo : EIATTR_EXTERNS
	.align		4
        /*0030*/ 	.byte	0x04, 0x0f
        /*0032*/ 	.short	(.L_14 - .L_13)


	//   ....[0]....
	.align		4
.L_13:
        /*0034*/ 	.word	index@(vprintf)


	//----- nvinfo : EIATTR_MERCURY_ISA_VERSION
	.align		4
.L_14:
        /*0038*/ 	.byte	0x03, 0x5f
        /*003a*/ 	.short	0x0101


	//----- nvinfo : EIATTR_VRC_CTA_INIT_COUNT
	.align		4
        /*003c*/ 	.byte	0x02, 0x4a
	.zero		1
	.zero		1


	//----- nvinfo : EIATTR_SYSCALL_OFFSETS
	.align		4
        /*0040*/ 	.byte	0x04, 0x46
        /*0042*/ 	.short	(.L_16 - .L_15)


	//   ....[0]....
.L_15:
        /*0044*/ 	.word	0x00000250


	//----- nvinfo : EIATTR_EXIT_INSTR_OFFSETS
	.align		4
.L_16:
        /*0048*/ 	.byte	0x04, 0x1c
        /*004a*/ 	.short	(.L_18 - .L_17)


	//   ....[0]....
.L_17:
        /*004c*/ 	.word	0x00000260


	//----- nvinfo : EIATTR_CRS_STACK_SIZE
	.align		4
.L_18:
        /*0050*/ 	.byte	0x04, 0x1e
        /*0052*/ 	.short	(.L_20 - .L_19)
.L_19:
        /*0054*/ 	.word	0x00000000


	//----- nvinfo : EIATTR_CBANK_PARAM_SIZE
	.align		4
.L_20:
        /*0058*/ 	.byte	0x03, 0x19
        /*005a*/ 	.short	0x0010


	//----- nvinfo : EIATTR_PARAM_CBANK
	.align		4
        /*005c*/ 	.byte	0x04, 0x0a
        /*005e*/ 	.short	(.L_22 - .L_21)
	.align		4
.L_21:
        /*0060*/ 	.word	index@(.nv.constant0._Z3addPiS_)
        /*0064*/ 	.short	0x0380
        /*0066*/ 	.short	0x0010


	//----- nvinfo : EIATTR_SW_WAR
	.align		4
.L_22:
        /*0068*/ 	.byte	0x04, 0x36
        /*006a*/ 	.short	(.L_24 - .L_23)
.L_23:
        /*006c*/ 	.word	0x00000008
.L_24:


//--------------------- .nv.callgraph             --------------------------
	.section	.nv.callgraph,"",@"SHT_CUDA_CALLGRAPH"
	.align	4
	.sectionentsize	8
	.align		4
        /*0000*/ 	.word	0x00000000
	.align		4
        /*0004*/ 	.word	0xffffffff
	.align		4
        /*0008*/ 	.word	index@(_Z3addPiS_)
	.align		4
        /*000c*/ 	.word	index@(vprintf)
	.align		4
        /*0010*/ 	.word	0x00000000
	.align		4
        /*0014*/ 	.word	0xfffffffe
	.align		4
        /*0018*/ 	.word	0x00000000
	.align		4
        /*001c*/ 	.word	0xfffffffd
	.align		4
        /*0020*/ 	.word	0x00000000
	.align		4
        /*0024*/ 	.word	0xfffffffc


//--------------------- .nv.constant4             --------------------------
	.section	.nv.constant4,"a",@progbits
	.align	8
	.align		8
.nv.constant4:
        /*0000*/ 	.dword	vprintf
	.align		8
        /*0008*/ 	.dword	$str


//--------------------- .text._Z3addPiS_          --------------------------
	.section	.text._Z3addPiS_,"ax",@progbits
	.align	128
        .global         _Z3addPiS_
        .type           _Z3addPiS_,@function
        .size           _Z3addPiS_,(.L_x_5 - _Z3addPiS_)
        .other          _Z3addPiS_,@"STO_CUDA_ENTRY STV_DEFAULT"
_Z3addPiS_:
.text._Z3addPiS_:
[----:B------:R-:W0:Y:S01]  /*0000*/  LDC R1, c[0x0][0x37c] ;  /* 0x0000df00ff017b82 */ /* 0x000e220000000800 */
[----:B------:R-:W1:Y:S07]  /*0010*/  S2R R3, SR_TID.X ;  /* 0x0000000000037919 */ /* 0x000e6e0000002100 */
[----:B------:R-:W1:Y:S01]  /*0020*/  LDC.64 R4, c[0x0][0x388] ;  /* 0x0000e200ff047b82 */ /* 0x000e620000000a00 */
[----:B------:R-:W2:Y:S01]  /*0030*/  LDCU.64 UR4, c[0x0][0x358] ;  /* 0x00006b00ff0477ac */ /* 0x000ea20008000a00 */
[----:B------:R-:W-:-:S02]  /*0040*/  HFMA2 R11, -RZ, RZ, 0, 5.9604644775390625e-08 ;  /* 0x00000001ff0b7431 */ /* 0x000fc400000001ff */
[----:B0-----:R-:W-:-:S04]  /*0050*/  VIADD R1, R1, 0xfffffff8 ;  /* 0xfffffff801017836 */ /* 0x001fc80000000000 */
[----:B------:R-:W0:Y:S01]  /*0060*/  LDC.64 R8, c[0x0][0x380] ;  /* 0x0000e000ff087b82 */ /* 0x000e220000000a00 */
[----:B-1----:R-:W-:-:S04]  /*0070*/  IMAD.WIDE.U32 R4, R3, 0x4, R4 ;  /* 0x0000000403047825 */ /* 0x002fc800078e0004 */
[----:B0-----:R-:W-:Y:S01]  /*0080*/  IMAD.WIDE.U32 R8, R3, 0x4, R8 ;  /* 0x0000000403087825 */ /* 0x001fe200078e0008 */
[----:B--2---:R0:W-:Y:S04]  /*0090*/  STG.E desc[UR4][R4.64], R11 ;  /* 0x0000000b04007986 */ /* 0x0041e8000c101904 */
[----:B------:R-:W2:Y:S01]  /*00a0*/  LDG.E R2, desc[UR4][R8.64] ;  /* 0x0000000408027981 */ /* 0x000ea2000c1e1900 */
[----:B------:R-:W1:Y:S01]  /*00b0*/  LDCU UR6, c[0x0][0x2f8] ;  /* 0x00005f00ff0677ac */ /* 0x000e620008000800 */
[----:B------:R-:W-:Y:S01]  /*00c0*/  BSSY.RECONVERGENT B0, `(.L_x_0) ;  /* 0x0000011000007945 */ /* 0x000fe20003800200 */
[----:B------:R-:W-:Y:S01]  /*00d0*/  IMAD.MOV.U32 R3, RZ, RZ, 0x1 ;  /* 0x00000001ff037424 */ /* 0x000fe200078e00ff */
[----:B------:R-:W3:Y:S01]  /*00e0*/  LDCU UR7, c[0x0][0x2fc] ;  /* 0x00005f80ff0777ac */ /* 0x000ee20008000800 */
[----:B-1----:R-:W-:-:S04]  /*00f0*/  IADD3 R6, P1, PT, R1, UR6, RZ ;  /* 0x0000000601067c10 */ /* 0x002fc8000ff3e0ff */
[----:B---3--:R-:W-:Y:S02]  /*0100*/  IADD3.X R7, PT, PT, RZ, UR7, RZ, P1, !PT ;  /* 0x00000007ff077c10 */ /* 0x008fe40008ffe4ff */
[----:B--2---:R-:W-:-:S13]  /*0110*/  ISETP.GE.AND P0, PT, R2, 0x1, PT ;  /* 0x000000010200780c */ /* 0x004fda0003f06270 */
[----:B0-----:R-:W-:Y:S05]  /*0120*/  @!P0 BRA `(.L_x_1) ;  /* 0x0000000000288947 */ /* 0x001fea0003800000 */
[----:B------:R-:W-:Y:S01]  /*0130*/  BSSY.RECONVERGENT B1, `(.L_x_1) ;  /* 0x0000009000017945 */ /* 0x000fe20003800200 */
[----:B------:R-:W-:Y:S01]  /*0140*/  IMAD.MOV.U32 R0, RZ, RZ, 0x1 ;  /* 0x00000001ff007424 */ /* 0x000fe200078e00ff */
[----:B------:R-:W-:-:S07]  /*0150*/  MOV R3, 0x1 ;  /* 0x0000000100037802 */ /* 0x000fce0000000f00 */
.L_x_2:
[----:B------:R-:W-:-:S05]  /*0160*/  IMAD R3, R0, R3, RZ ;  /* 0x0000000300037224 */ /* 0x000fca00078e02ff */
[----:B------:R0:W-:Y:S04]  /*0170*/  STG.E desc[UR4][R4.64], R3 ;  /* 0x0000000304007986 */ /* 0x0001e8000c101904 */
[----:B------:R-:W2:Y:S02]  /*0180*/  LDG.E R2, desc[UR4][R8.64] ;  /* 0x0000000408027981 */ /* 0x000ea4000c1e1900 */
[C---:B--2---:R-:W-:Y:S01]  /*0190*/  ISETP.GE.AND P0, PT, R0.reuse, R2, PT ;  /* 0x000000020000720c */ /* 0x044fe20003f06270 */
[----:B------:R-:W-:-:S12]  /*01a0*/  VIADD R0, R0, 0x1 ;  /* 0x0000000100007836 */ /* 0x000fd80000000000 */
[----:B0-----:R-:W-:Y:S05]  /*01b0*/  @!P0 BRA `(.L_x_2) ;  /* 0xfffffffc00e88947 */ /* 0x001fea000383ffff */
[----:B------:R-:W-:Y:S05]  /*01c0*/  BSYNC.RECONVERGENT B1 ;  /* 0x0000000000017941 */ /* 0x000fea0003800200 */
.L_x_1:
[----:B------:R-:W-:Y:S05]  /*01d0*/  BSYNC.RECONVERGENT B0 ;  /* 0x0000000000007941 */ /* 0x000fea0003800200 */
.L_x_0:
[----:B------:R-:W-:Y:S01]  /*01e0*/  MOV R0, 0x0 ;  /* 0x0000000000007802 */ /* 0x000fe20000000f00 */
[----:B------:R0:W-:Y:S01]  /*01f0*/  STL.64 [R1], R2 ;  /* 0x0000000201007387 */ /* 0x0001e20000100a00 */
[----:B------:R-:W1:Y:S02]  /*0200*/  LDCU.64 UR4, c[0x4][0x8] ;  /* 0x01000100ff0477ac */ /* 0x000e640008000a00 */
[----:B------:R0:W2:Y:S01]  /*0210*/  LDC.64 R8, c[0x4][R0] ;  /* 0x0100000000087b82 */ /* 0x0000a20000000a00 */
[----:B-1----:R-:W-:Y:S01]  /*0220*/  MOV R4, UR4 ;  /* 0x0000000400047c02 */ /* 0x002fe20008000f00 */
[----:B0-----:R-:W-:-:S07]  /*0230*/  IMAD.U32 R5, RZ, RZ, UR5 ;  /* 0x00000005ff057e24 */ /* 0x001fce000f8e00ff */
[----:B------:R-:W-:-:S07]  /*0240*/  LEPC R20, `(.L_x_3) ;  /* 0x000000001014794e */ /* 0x000fce0000000000 */
[----:B--2---:R-:W-:Y:S05]  /*0250*/  CALL.ABS.NOINC R8 ;  /* 0x0000000008007343 */ /* 0x004fea0003c00000 */
.L_x_3:
[----:B------:R-:W-:Y:S05]  /*0260*/  EXIT ;  /* 0x000000000000794d */ /* 0x000fea0003800000 */
.L_x_4:
[----:B------:R-:W-:-:S00]  /*0270*/  BRA `(.L_x_4) ;  /* 0xfffffffc00fc7947 */ /* 0x000fc0000383ffff */
[----:B------:R-:W-:-:S00]  /*0280*/  NOP ;  /* 0x0000000000007918 */ /* 0x000fc00000000000 */
[----:B------:R-:W-:-:S00]  /*0290*/  NOP ;  /* 0x0000000000007918 */ /* 0x000fc00000000000 */
[----:B------:R-:W-:-:S00]  /*02a0*/  NOP ;  /* 0x0000000000007918 */ /* 0x000fc00000000000 */
[----:B------:R-:W-:-:S00]  /*02b0*/  NOP ;  /* 0x0000000000007918 */ /* 0x000fc00000000000 */
[----:B------:R-:W-:-:S00]  /*02c0*/  NOP ;  /* 0x0000000000007918 */ /* 0x000fc00000000000 */
[----:B------:R-:W-:-:S00]  /*02d0*/  NOP ;  /* 0x0000000000007918 */ /* 0x000fc00000000000 */
[----:B------:R-:W-:-:S00]  /*02e0*/  NOP ;  /* 0x0000000000007918 */ /* 0x000fc00000000000 */
[----:B------:R-:W-:-:S00]  /*02f0*/  NOP ;  /* 0x0000000000007918 */ /* 0x000fc00000000000 */
.L_x_5:


//--------------------- .nv.global.init           --------------------------
	.section	.nv.global.init,"aw",@progbits
.nv.global.init:
	.type		$str,@object
	.size		$str,(.L_0 - $str)
$str:
        /*0000*/ 	.byte	0x25, 0x64, 0x21, 0x3d, 0x25, 0x64, 0x0a, 0x00
.L_0:


//--------------------- .nv.shared.reserved.0     --------------------------
	.section	.nv.shared.reserved.0,"aw",@nobits
	.weak		__nv_reservedSMEM_offset_0_alias
	.size		__nv_reservedSMEM_offset_0_alias, 0, 64
	.other		__nv_reservedSMEM_offset_0_alias,@"STO_CUDA_RESERVED_SHARED STV_DEFAULT"
__nv_reservedSMEM_offset_0_alias:
	.zero		0
	.zero		64


//--------------------- .nv.constant0._Z3addPiS_  --------------------------
	.section	.nv.constant0._Z3addPiS_,"a",@progbits
	.sectionflags	@""
	.align	4
.nv.constant0._Z3addPiS_:
	.zero		912


//--------------------- SYMBOLS --------------------------

	.type		.nv.reservedSmem.offset0,@object
	.size		.nv.reservedSmem.offset0,0x4
	.type		vprintf,@function
